//
// Generated by NVIDIA NVVM Compiler
//
// Compiler Build ID: CL-36424714
// Cuda compilation tools, release 13.0, V13.0.88
// Based on NVVM 20.0.0
//

.version 9.0
.target sm_100
.address_size 64

	// .globl	_Z12invertColorsPhi

.visible .entry _Z12invertColorsPhi(
	.param .u64 .ptr .align 1 _Z12invertColorsPhi_param_0,
	.param .u32 _Z12invertColorsPhi_param_1
)
{
	.reg .pred 	%p<2>;
	.reg .b16 	%rs<3>;
	.reg .b32 	%r<6>;
	.reg .b64 	%rd<5>;

	ld.param.u64 	%rd1, [_Z12invertColorsPhi_param_0];
	ld.param.u32 	%r2, [_Z12invertColorsPhi_param_1];
	mov.u32 	%r3, %ctaid.x;
	mov.u32 	%r4, %ntid.x;
	mov.u32 	%r5, %tid.x;
	mad.lo.s32 	%r1, %r3, %r4, %r5;
	setp.ge.s32 	%p1, %r1, %r2;
	@%p1 bra 	$L__BB0_2;
	cvta.to.global.u64 	%rd2, %rd1;
	cvt.s64.s32 	%rd3, %r1;
	add.s64 	%rd4, %rd2, %rd3;
	ld.global.u8 	%rs1, [%rd4];
	not.b16 	%rs2, %rs1;
	st.global.u8 	[%rd4], %rs2;
$L__BB0_2:
	ret;

}


// ===== COMPILED SASS (sm_100) =====

	.target	sm_100

	.elftype	@"ET_EXEC"


//--------------------- .note.nv.tkinfo           --------------------------
	.section	.note.nv.tkinfo,"",@"SHT_NOTE"
	.sectionflags	@"SHF_NOTE_NV_TKINFO"
	.tkinfo
        /*0018*/ 	.word	0x00000002
        /*0030*/ 	.string	""
        /*0030*/ 	.string	"ptxas"
        /*0030*/ 	.string	"Cuda compilation tools, release 13.0, V13.0.88"
        /*0030*/ 	.string	"Build cuda_13.0.r13.0/compiler.36424714_0"
        /*0030*/ 	.string	"-arch sm_100 -m 64 "



//--------------------- .note.nv.cuinfo           --------------------------
	.section	.note.nv.cuinfo,"",@"SHT_NOTE"
	.sectionflags	@"SHF_NOTE_NV_CUINFO"
        /*0018*/ 	.short	0x0002
        /*001a*/ 	.short	0x0064
        /*001c*/ 	.short	0x0082
	.zero		2


//--------------------- .nv.info                  --------------------------
	.section	.nv.info,"",@"SHT_CUDA_INFO"
	.align	4


	//----- nvinfo : EIATTR_REGCOUNT
	.align		4
        /*0000*/ 	.byte	0x04, 0x2f
        /*0002*/ 	.short	(.L_1 - .L_0)
	.align		4
.L_0:
        /*0004*/ 	.word	index@(_Z12invertColorsPhi)
        /*0008*/ 	.word	0x00000008


	//----- nvinfo : EIATTR_FRAME_SIZE
	.align		4
.L_1:
        /*000c*/ 	.byte	0x04, 0x11
        /*000e*/ 	.short	(.L_3 - .L_2)
	.align		4
.L_2:
        /*0010*/ 	.word	index@(_Z12invertColorsPhi)
        /*0014*/ 	.word	0x00000000


	//----- nvinfo : EIATTR_MIN_STACK_SIZE
	.align		4
.L_3:
        /*0018*/ 	.byte	0x04, 0x12
        /*001a*/ 	.short	(.L_5 - .L_4)
	.align		4
.L_4:
        /*001c*/ 	.word	index@(_Z12invertColorsPhi)
        /*0020*/ 	.word	0x00000000
.L_5:


//--------------------- .nv.compat                --------------------------
	.section	.nv.compat,"",@"SHT_CUDA_COMPAT_INFO"
	.align	4
        /*0000*/ 	.byte	0x02, 0x09, 0x00, 0x00, 0x02, 0x02, 0x01, 0x00, 0x02, 0x05, 0x05, 0x00, 0x03, 0x07, 0x01, 0x01
        /*0010*/ 	.byte	0x02, 0x03, 0x00, 0x00, 0x02, 0x06, 0x01, 0x00, 0x04, 0x0b, 0x08, 0x00, 0x09, 0x00, 0x00, 0x00
        /*0020*/ 	.byte	0x00, 0x00, 0x00, 0x00


//--------------------- .nv.info._Z12invertColorsPhi --------------------------
	.section	.nv.info._Z12invertColorsPhi,"",@"SHT_CUDA_INFO"
	.sectionflags	@""
	.align	4


	//----- nvinfo : EIATTR_CUDA_API_VERSION
	.align		4
        /*0000*/ 	.byte	0x04, 0x37
        /*0002*/ 	.short	(.L_7 - .L_6)
.L_6:
        /*0004*/ 	.word	0x00000082


	//----- nvinfo : EIATTR_KPARAM_INFO
	.align		4
.L_7:
        /*0008*/ 	.byte	0x04, 0x17
        /*000a*/ 	.short	(.L_9 - .L_8)
.L_8:
        /*000c*/ 	.word	0x00000000
        /*0010*/ 	.short	0x0001
        /*0012*/ 	.short	0x0008
        /*0014*/ 	.byte	0x00, 0xf0, 0x11, 0x00


	//----- nvinfo : EIATTR_KPARAM_INFO
	.align		4
.L_9:
        /*0018*/ 	.byte	0x04, 0x17
        /*001a*/ 	.short	(.L_11 - .L_10)
.L_10:
        /*001c*/ 	.word	0x00000000
        /*0020*/ 	.short	0x0000
        /*0022*/ 	.short	0x0000
        /*0024*/ 	.byte	0x00, 0xf5, 0x21, 0x00


	//----- nvinfo : EIATTR_SPARSE_MMA_MASK
	.align		4
.L_11:
        /*0028*/ 	.byte	0x03, 0x50
        /*002a*/ 	.short	0x0000


	//----- nvinfo : EIATTR_MAXREG_COUNT
	.align		4
        /*002c*/ 	.byte	0x03, 0x1b
        /*002e*/ 	.short	0x00ff


	//----- nvinfo : EIATTR_MERCURY_ISA_VERSION
	.align		4
        /*0030*/ 	.byte	0x03, 0x5f
        /*0032*/ 	.short	0x0101


	//----- nvinfo : EIATTR_VRC_CTA_INIT_COUNT
	.align		4
        /*0034*/ 	.byte	0x02, 0x4a
	.zero		1
	.zero		1


	//----- nvinfo : EIATTR_EXIT_INSTR_OFFSETS
	.align		4
        /*0038*/ 	.byte	0x04, 0x1c
        /*003a*/ 	.short	(.L_13 - .L_12)


	//   ....[0]....
.L_12:
        /*003c*/ 	.word	0x00000070


	//   ....[1]....
        /*0040*/ 	.word	0x000000f0


	//----- nvinfo : EIATTR_CBANK_PARAM_SIZE
	.align		4
.L_13:
        /*0044*/ 	.byte	0x03, 0x19
        /*0046*/ 	.short	0x000c


	//----- nvinfo : EIATTR_PARAM_CBANK
	.align		4
        /*0048*/ 	.byte	0x04, 0x0a
        /*004a*/ 	.short	(.L_15 - .L_14)
	.align		4
.L_14:
        /*004c*/ 	.word	index@(.nv.constant0._Z12invertColorsPhi)
        /*0050*/ 	.short	0x0380
        /*0052*/ 	.short	0x000c


	//----- nvinfo : EIATTR_SW_WAR
	.align		4
.L_15:
        /*0054*/ 	.byte	0x04, 0x36
        /*0056*/ 	.short	(.L_17 - .L_16)
.L_16:
        /*0058*/ 	.word	0x00000008
.L_17:


//--------------------- .nv.callgraph             --------------------------
	.section	.nv.callgraph,"",@"SHT_CUDA_CALLGRAPH"
	.align	4
	.sectionentsize	8
	.align		4
        /*0000*/ 	.word	0x00000000
	.align		4
        /*0004*/ 	.word	0xffffffff
	.align		4
        /*0008*/ 	.word	0x00000000
	.align		4
        /*000c*/ 	.word	0xfffffffe
	.align		4
        /*0010*/ 	.word	0x00000000
	.align		4
        /*0014*/ 	.word	0xfffffffd
	.align		4
        /*0018*/ 	.word	0x00000000
	.align		4
        /*001c*/ 	.word	0xfffffffc


//--------------------- .text._Z12invertColorsPhi --------------------------
	.section	.text._Z12invertColorsPhi,"ax",@progbits
	.align	128
        .global         _Z12invertColorsPhi
        .type           _Z12invertColorsPhi,@function
        .size           _Z12invertColorsPhi,(.L_x_1 - _Z12invertColorsPhi)
        .other          _Z12invertColorsPhi,@"STO_CUDA_ENTRY STV_DEFAULT"
_Z12invertColorsPhi:
.text._Z12invertColorsPhi:
[----:B------:R-:W-:Y:S01]  /*0000*/  LDC R1, c[0x0][0x37c] ;  /* 0x0000df00ff017b82 */ /* 0x000fe20000000800 */
[----:B------:R-:W0:Y:S07]  /*0010*/  S2R R3, SR_TID.X ;  /* 0x0000000000037919 */ /* 0x000e2e0000002100 */
[----:B------:R-:W0:Y:S01]  /*0020*/  S2UR UR4, SR_CTAID.X ;  /* 0x00000000000479c3 */ /* 0x000e220000002500 */
[----:B------:R-:W1:Y:S07]  /*0030*/  LDCU UR5, c[0x0][0x388] ;  /* 0x00007100ff0577ac */ /* 0x000e6e0008000800 */
[----:B------:R-:W0:Y:S02]  /*0040*/  LDC R0, c[0x0][0x360] ;  /* 0x0000d800ff007b82 */ /* 0x000e240000000800 */
[----:B0-----:R-:W-:-:S05]  /*0050*/  IMAD R0, R0, UR4, R3 ;  /* 0x0000000400007c24 */ /* 0x001fca000f8e0203 */
[----:B-1----:R-:W-:-:S13]  /*0060*/  ISETP.GE.AND P0, PT, R0, UR5, PT ;  /* 0x0000000500007c0c */ /* 0x002fda000bf06270 */
[----:B------:R-:W-:Y:S05]  /*0070*/  @P0 EXIT ;  /* 0x000000000000094d */ /* 0x000fea0003800000 */
[----:B------:R-:W0:Y:S01]  /*0080*/  LDCU.64 UR6, c[0x0][0x380] ;  /* 0x00007000ff0677ac */ /* 0x000e220008000a00 */
[----:B------:R-:W1:Y:S01]  /*0090*/  LDCU.64 UR4, c[0x0][0x358] ;  /* 0x00006b00ff0477ac */ /* 0x000e620008000a00 */
[----:B0-----:R-:W-:-:S04]  /*00a0*/  IADD3 R2, P0, PT, R0, UR6, RZ ;  /* 0x0000000600027c10 */ /* 0x001fc8000ff1e0ff */
[----:B------:R-:W-:-:S05]  /*00b0*/  LEA.HI.X.SX32 R3, R0, UR7, 0x1, P0 ;  /* 0x0000000700037c11 */ /* 0x000fca00080f0eff */
[----:B-1----:R-:W2:Y:S02]  /*00c0*/  LDG.E.U8 R0, desc[UR4][R2.64] ;  /* 0x0000000402007981 */ /* 0x002ea4000c1e1100 */
[----:B--2---:R-:W-:-:S05]  /*00d0*/  LOP3.LUT R5, RZ, R0, RZ, 0x33, !PT ;  /* 0x00000000ff057212 */ /* 0x004fca00078e33ff */
[----:B------:R-:W-:Y:S01]  /*00e0*/  STG.E.U8 desc[UR4][R2.64], R5 ;  /* 0x0000000502007986 */ /* 0x000fe2000c101104 */
[----:B------:R-:W-:Y:S05]  /*00f0*/  EXIT ;  /* 0x000000000000794d */ /* 0x000fea0003800000 */
.L_x_0:
[----:B------:R-:W-:-:S00]  /*0100*/  BRA `(.L_x_0) ;  /* 0xfffffffc00fc7947 */ /* 0x000fc0000383ffff */
[----:B------:R-:W-:-:S00]  /*0110*/  NOP ;  /* 0x0000000000007918 */ /* 0x000fc00000000000 */
        /* <DEDUP_REMOVED lines=14> */
.L_x_1:


//--------------------- .nv.shared.reserved.0     --------------------------
	.section	.nv.shared.reserved.0,"aw",@nobits
	.weak		__nv_reservedSMEM_offset_0_alias
	.size		__nv_reservedSMEM_offset_0_alias, 0, 64
	.other		__nv_reservedSMEM_offset_0_alias,@"STO_CUDA_RESERVED_SHARED STV_DEFAULT"
__nv_reservedSMEM_offset_0_alias:
	.zero		0
	.zero		64


//--------------------- .nv.constant0._Z12invertColorsPhi --------------------------
	.section	.nv.constant0._Z12invertColorsPhi,"a",@progbits
	.sectionflags	@""
	.align	4
.nv.constant0._Z12invertColorsPhi:
	.zero		908


//--------------------- SYMBOLS --------------------------

	.type		.nv.reservedSmem.offset0,@object
	.size		.nv.reservedSmem.offset0,0x4
